//
// Generated by NVIDIA NVVM Compiler
//
// Compiler Build ID: CL-36424714
// Cuda compilation tools, release 13.0, V13.0.88
// Based on NVVM 20.0.0
//

.version 9.0
.target sm_100
.address_size 64

	// .globl	_Z8filter_kPiS_S_i
// _ZZ15filter_shared_kPiS_PKiiE3l_n has been demoted

.visible .entry _Z8filter_kPiS_S_i(
	.param .u64 .ptr .align 1 _Z8filter_kPiS_S_i_param_0,
	.param .u64 .ptr .align 1 _Z8filter_kPiS_S_i_param_1,
	.param .u64 .ptr .align 1 _Z8filter_kPiS_S_i_param_2,
	.param .u32 _Z8filter_kPiS_S_i_param_3
)
{
	.reg .pred 	%p<3>;
	.reg .b32 	%r<8>;
	.reg .b64 	%rd<11>;

	ld.param.u64 	%rd1, [_Z8filter_kPiS_S_i_param_0];
	ld.param.u64 	%rd2, [_Z8filter_kPiS_S_i_param_1];
	ld.param.u64 	%rd3, [_Z8filter_kPiS_S_i_param_2];
	ld.param.u32 	%r3, [_Z8filter_kPiS_S_i_param_3];
	mov.u32 	%r4, %tid.x;
	mov.u32 	%r5, %ctaid.x;
	mov.u32 	%r6, %ntid.x;
	mad.lo.s32 	%r1, %r5, %r6, %r4;
	setp.ge.s32 	%p1, %r1, %r3;
	@%p1 bra 	$L__BB0_3;
	cvta.to.global.u64 	%rd4, %rd3;
	mul.wide.s32 	%rd5, %r1, 4;
	add.s64 	%rd6, %rd4, %rd5;
	ld.global.u32 	%r2, [%rd6];
	setp.lt.s32 	%p2, %r2, 1;
	@%p2 bra 	$L__BB0_3;
	cvta.to.global.u64 	%rd7, %rd2;
	atom.global.add.u32 	%r7, [%rd7], 1;
	cvta.to.global.u64 	%rd8, %rd1;
	mul.wide.s32 	%rd9, %r7, 4;
	add.s64 	%rd10, %rd8, %rd9;
	st.global.u32 	[%rd10], %r2;
$L__BB0_3:
	ret;

}
	// .globl	_Z15filter_shared_kPiS_PKii
.visible .entry _Z15filter_shared_kPiS_PKii(
	.param .u64 .ptr .align 1 _Z15filter_shared_kPiS_PKii_param_0,
	.param .u64 .ptr .align 1 _Z15filter_shared_kPiS_PKii_param_1,
	.param .u64 .ptr .align 1 _Z15filter_shared_kPiS_PKii_param_2,
	.param .u32 _Z15filter_shared_kPiS_PKii_param_3
)
{
	.reg .pred 	%p<7>;
	.reg .b32 	%r<25>;
	.reg .b64 	%rd<11>;
	// demoted variable
	.shared .align 4 .u32 _ZZ15filter_shared_kPiS_PKiiE3l_n;
	ld.param.u64 	%rd4, [_Z15filter_shared_kPiS_PKii_param_0];
	ld.param.u64 	%rd5, [_Z15filter_shared_kPiS_PKii_param_1];
	ld.param.u64 	%rd6, [_Z15filter_shared_kPiS_PKii_param_2];
	ld.param.u32 	%r13, [_Z15filter_shared_kPiS_PKii_param_3];
	mov.u32 	%r14, %ctaid.x;
	mov.u32 	%r1, %ntid.x;
	mov.u32 	%r2, %tid.x;
	mad.lo.s32 	%r22, %r14, %r1, %r2;
	setp.ge.s32 	%p1, %r22, %r13;
	@%p1 bra 	$L__BB1_11;
	mov.u32 	%r16, %nctaid.x;
	mul.lo.s32 	%r4, %r1, %r16;
	cvta.to.global.u64 	%rd1, %rd6;
	cvta.to.global.u64 	%rd2, %rd5;
	cvta.to.global.u64 	%rd3, %rd4;
$L__BB1_2:
	setp.ne.s32 	%p2, %r2, 0;
	@%p2 bra 	$L__BB1_4;
	mov.b32 	%r17, 0;
	st.shared.u32 	[_ZZ15filter_shared_kPiS_PKiiE3l_n], %r17;
$L__BB1_4:
	bar.sync 	0;
	mul.wide.s32 	%rd7, %r22, 4;
	add.s64 	%rd8, %rd1, %rd7;
	ld.global.u32 	%r7, [%rd8];
	setp.lt.s32 	%p3, %r7, 1;
	@%p3 bra 	$L__BB1_6;
	atom.shared.add.u32 	%r23, [_ZZ15filter_shared_kPiS_PKiiE3l_n], 1;
$L__BB1_6:
	setp.ne.s32 	%p4, %r2, 0;
	bar.sync 	0;
	@%p4 bra 	$L__BB1_8;
	ld.shared.u32 	%r18, [_ZZ15filter_shared_kPiS_PKiiE3l_n];
	atom.global.add.u32 	%r19, [%rd2], %r18;
	st.shared.u32 	[_ZZ15filter_shared_kPiS_PKiiE3l_n], %r19;
$L__BB1_8:
	setp.lt.s32 	%p5, %r7, 1;
	bar.sync 	0;
	@%p5 bra 	$L__BB1_10;
	ld.shared.u32 	%r20, [_ZZ15filter_shared_kPiS_PKiiE3l_n];
	add.s32 	%r23, %r20, %r23;
	mul.wide.s32 	%rd9, %r23, 4;
	add.s64 	%rd10, %rd3, %rd9;
	st.global.u32 	[%rd10], %r7;
$L__BB1_10:
	bar.sync 	0;
	add.s32 	%r22, %r22, %r4;
	setp.lt.s32 	%p6, %r22, %r13;
	@%p6 bra 	$L__BB1_2;
$L__BB1_11:
	ret;

}
	// .globl	_Z13filter_warp_kPiS_PKii
.visible .entry _Z13filter_warp_kPiS_PKii(
	.param .u64 .ptr .align 1 _Z13filter_warp_kPiS_PKii_param_0,
	.param .u64 .ptr .align 1 _Z13filter_warp_kPiS_PKii_param_1,
	.param .u64 .ptr .align 1 _Z13filter_warp_kPiS_PKii_param_2,
	.param .u32 _Z13filter_warp_kPiS_PKii_param_3
)
{
	.reg .pred 	%p<5>;
	.reg .b32 	%r<19>;
	.reg .b64 	%rd<11>;

	ld.param.u64 	%rd1, [_Z13filter_warp_kPiS_PKii_param_0];
	ld.param.u64 	%rd2, [_Z13filter_warp_kPiS_PKii_param_1];
	ld.param.u64 	%rd3, [_Z13filter_warp_kPiS_PKii_param_2];
	ld.param.u32 	%r7, [_Z13filter_warp_kPiS_PKii_param_3];
	mov.u32 	%r8, %tid.x;
	mov.u32 	%r9, %ctaid.x;
	mov.u32 	%r10, %ntid.x;
	mad.lo.s32 	%r1, %r9, %r10, %r8;
	setp.ge.s32 	%p1, %r1, %r7;
	@%p1 bra 	$L__BB2_5;
	cvta.to.global.u64 	%rd4, %rd3;
	mul.wide.s32 	%rd5, %r1, 4;
	add.s64 	%rd6, %rd4, %rd5;
	ld.global.u32 	%r2, [%rd6];
	setp.lt.s32 	%p2, %r2, 1;
	@%p2 bra 	$L__BB2_5;
	// begin inline asm
	activemask.b32 %r11;
	// end inline asm
	// begin inline asm
	mov.u32 %r12, %lanemask_lt;
	// end inline asm
	and.b32  	%r4, %r12, %r11;
	setp.ne.s32 	%p3, %r4, 0;
	@%p3 bra 	$L__BB2_4;
	popc.b32 	%r14, %r11;
	cvta.to.global.u64 	%rd7, %rd2;
	atom.global.add.u32 	%r18, [%rd7], %r14;
$L__BB2_4:
	shfl.sync.idx.b32	%r15|%p4, %r18, 0, 31, %r11;
	popc.b32 	%r16, %r4;
	add.s32 	%r17, %r15, %r16;
	cvta.to.global.u64 	%rd8, %rd1;
	mul.wide.s32 	%rd9, %r17, 4;
	add.s64 	%rd10, %rd8, %rd9;
	st.global.u32 	[%rd10], %r2;
$L__BB2_5:
	ret;

}


// ===== COMPILED SASS (sm_100) =====

	.target	sm_100

	.elftype	@"ET_EXEC"


//--------------------- .note.nv.tkinfo           --------------------------
	.section	.note.nv.tkinfo,"",@"SHT_NOTE"
	.sectionflags	@"SHF_NOTE_NV_TKINFO"
	.tkinfo
        /*0018*/ 	.word	0x00000002
        /*0030*/ 	.string	""
        /*0030*/ 	.string	"ptxas"
        /*0030*/ 	.string	"Cuda compilation tools, release 13.0, V13.0.88"
        /*0030*/ 	.string	"Build cuda_13.0.r13.0/compiler.36424714_0"
        /*0030*/ 	.string	"-arch sm_100 -m 64 "



//--------------------- .note.nv.cuinfo           --------------------------
	.section	.note.nv.cuinfo,"",@"SHT_NOTE"
	.sectionflags	@"SHF_NOTE_NV_CUINFO"
        /*0018*/ 	.short	0x0002
        /*001a*/ 	.short	0x0064
        /*001c*/ 	.short	0x0082
	.zero		2


//--------------------- .nv.info                  --------------------------
	.section	.nv.info,"",@"SHT_CUDA_INFO"
	.align	4


	//----- nvinfo : EIATTR_REGCOUNT
	.align		4
        /*0000*/ 	.byte	0x04, 0x2f
        /*0002*/ 	.short	(.L_1 - .L_0)
	.align		4
.L_0:
        /*0004*/ 	.word	index@(_Z8filter_kPiS_S_i)
        /*0008*/ 	.word	0x0000000e


	//----- nvinfo : EIATTR_FRAME_SIZE
	.align		4
.L_1:
        /*000c*/ 	.byte	0x04, 0x11
        /*000e*/ 	.short	(.L_3 - .L_2)
	.align		4
.L_2:
        /*0010*/ 	.word	index@(_Z8filter_kPiS_S_i)
        /*0014*/ 	.word	0x00000000


	//----- nvinfo : EIATTR_REGCOUNT
	.align		4
.L_3:
        /*0018*/ 	.byte	0x04, 0x2f
        /*001a*/ 	.short	(.L_5 - .L_4)
	.align		4
.L_4:
        /*001c*/ 	.word	index@(_Z15filter_shared_kPiS_PKii)
        /*0020*/ 	.word	0x00000010


	//----- nvinfo : EIATTR_FRAME_SIZE
	.align		4
.L_5:
        /*0024*/ 	.byte	0x04, 0x11
        /*0026*/ 	.short	(.L_7 - .L_6)
	.align		4
.L_6:
        /*0028*/ 	.word	index@(_Z15filter_shared_kPiS_PKii)
        /*002c*/ 	.word	0x00000000


	//----- nvinfo : EIATTR_REGCOUNT
	.align		4
.L_7:
        /*0030*/ 	.byte	0x04, 0x2f
        /*0032*/ 	.short	(.L_9 - .L_8)
	.align		4
.L_8:
        /*0034*/ 	.word	index@(_Z13filter_warp_kPiS_PKii)
        /*0038*/ 	.word	0x0000000e


	//----- nvinfo : EIATTR_FRAME_SIZE
	.align		4
.L_9:
        /*003c*/ 	.byte	0x04, 0x11
        /*003e*/ 	.short	(.L_11 - .L_10)
	.align		4
.L_10:
        /*0040*/ 	.word	index@(_Z13filter_warp_kPiS_PKii)
        /*0044*/ 	.word	0x00000000


	//----- nvinfo : EIATTR_MIN_STACK_SIZE
	.align		4
.L_11:
        /*0048*/ 	.byte	0x04, 0x12
        /*004a*/ 	.short	(.L_13 - .L_12)
	.align		4
.L_12:
        /*004c*/ 	.word	index@(_Z13filter_warp_kPiS_PKii)
        /*0050*/ 	.word	0x00000000


	//----- nvinfo : EIATTR_MIN_STACK_SIZE
	.align		4
.L_13:
        /*0054*/ 	.byte	0x04, 0x12
        /*0056*/ 	.short	(.L_15 - .L_14)
	.align		4
.L_14:
        /*0058*/ 	.word	index@(_Z15filter_shared_kPiS_PKii)
        /*005c*/ 	.word	0x00000000


	//----- nvinfo : EIATTR_MIN_STACK_SIZE
	.align		4
.L_15:
        /*0060*/ 	.byte	0x04, 0x12
        /*0062*/ 	.short	(.L_17 - .L_16)
	.align		4
.L_16:
        /*0064*/ 	.word	index@(_Z8filter_kPiS_S_i)
        /*0068*/ 	.word	0x00000000
.L_17:


//--------------------- .nv.compat                --------------------------
	.section	.nv.compat,"",@"SHT_CUDA_COMPAT_INFO"
	.align	4
        /*0000*/ 	.byte	0x02, 0x09, 0x00, 0x00, 0x02, 0x02, 0x01, 0x00, 0x02, 0x05, 0x05, 0x00, 0x03, 0x07, 0x01, 0x01
        /*0010*/ 	.byte	0x02, 0x03, 0x00, 0x00, 0x02, 0x06, 0x01, 0x00, 0x04, 0x0b, 0x08, 0x00, 0x09, 0x00, 0x00, 0x00
        /*0020*/ 	.byte	0x00, 0x00, 0x00, 0x00


//--------------------- .nv.info._Z13filter_warp_kPiS_PKii --------------------------
	.section	.nv.info._Z13filter_warp_kPiS_PKii,"",@"SHT_CUDA_INFO"
	.sectionflags	@""
	.align	4


	//----- nvinfo : EIATTR_CUDA_API_VERSION
	.align		4
        /*0000*/ 	.byte	0x04, 0x37
        /*0002*/ 	.short	(.L_19 - .L_18)
.L_18:
        /*0004*/ 	.word	0x00000082


	//----- nvinfo : EIATTR_KPARAM_INFO
	.align		4
.L_19:
        /*0008*/ 	.byte	0x04, 0x17
        /*000a*/ 	.short	(.L_21 - .L_20)
.L_20:
        /*000c*/ 	.word	0x00000000
        /*0010*/ 	.short	0x0003
        /*0012*/ 	.short	0x0018
        /*0014*/ 	.byte	0x00, 0xf0, 0x11, 0x00


	//----- nvinfo : EIATTR_KPARAM_INFO
	.align		4
.L_21:
        /*0018*/ 	.byte	0x04, 0x17
        /*001a*/ 	.short	(.L_23 - .L_22)
.L_22:
        /*001c*/ 	.word	0x00000000
        /*0020*/ 	.short	0x0002
        /*0022*/ 	.short	0x0010
        /*0024*/ 	.byte	0x00, 0xf5, 0x21, 0x00


	//----- nvinfo : EIATTR_KPARAM_INFO
	.align		4
.L_23:
        /*0028*/ 	.byte	0x04, 0x17
        /*002a*/ 	.short	(.L_25 - .L_24)
.L_24:
        /*002c*/ 	.word	0x00000000
        /*0030*/ 	.short	0x0001
        /*0032*/ 	.short	0x0008
        /*0034*/ 	.byte	0x00, 0xf5, 0x21, 0x00


	//----- nvinfo : EIATTR_KPARAM_INFO
	.align		4
.L_25:
        /*0038*/ 	.byte	0x04, 0x17
        /*003a*/ 	.short	(.L_27 - .L_26)
.L_26:
        /*003c*/ 	.word	0x00000000
        /*0040*/ 	.short	0x0000
        /*0042*/ 	.short	0x0000
        /*0044*/ 	.byte	0x00, 0xf5, 0x21, 0x00


	//----- nvinfo : EIATTR_SPARSE_MMA_MASK
	.align		4
.L_27:
        /*0048*/ 	.byte	0x03, 0x50
        /*004a*/ 	.short	0x0000


	//----- nvinfo : EIATTR_MAXREG_COUNT
	.align		4
        /*004c*/ 	.byte	0x03, 0x1b
        /*004e*/ 	.short	0x00ff


	//----- nvinfo : EIATTR_MERCURY_ISA_VERSION
	.align		4
        /*0050*/ 	.byte	0x03, 0x5f
        /*0052*/ 	.short	0x0101


	//----- nvinfo : EIATTR_INT_WARP_WIDE_INSTR_OFFSETS
	.align		4
        /*0054*/ 	.byte	0x04, 0x31
        /*0056*/ 	.short	(.L_29 - .L_28)


	//   ....[0]....
.L_28:
        /*0058*/ 	.word	0x00000140


	//   ....[1]....
        /*005c*/ 	.word	0x000001e0


	//----- nvinfo : EIATTR_COOP_GROUP_MASK_REGIDS
	.align		4
.L_29:
        /*0060*/ 	.byte	0x04, 0x29
        /*0062*/ 	.short	(.L_31 - .L_30)


	//   ....[0]....
.L_30:
        /*0064*/ 	.word	0x05000000


	//----- nvinfo : EIATTR_COOP_GROUP_INSTR_OFFSETS
	.align		4
.L_31:
        /*0068*/ 	.byte	0x04, 0x28
        /*006a*/ 	.short	(.L_33 - .L_32)


	//   ....[0]....
.L_32:
        /*006c*/ 	.word	0x00000210


	//----- nvinfo : EIATTR_VRC_CTA_INIT_COUNT
	.align		4
.L_33:
        /*0070*/ 	.byte	0x02, 0x4a
	.zero		1
	.zero		1


	//----- nvinfo : EIATTR_EXIT_INSTR_OFFSETS
	.align		4
        /*0074*/ 	.byte	0x04, 0x1c
        /*0076*/ 	.short	(.L_35 - .L_34)


	//   ....[0]....
.L_34:
        /*0078*/ 	.word	0x00000070


	//   ....[1]....
        /*007c*/ 	.word	0x000000d0


	//   ....[2]....
        /*0080*/ 	.word	0x00000270


	//----- nvinfo : EIATTR_CRS_STACK_SIZE
	.align		4
.L_35:
        /*0084*/ 	.byte	0x04, 0x1e
        /*0086*/ 	.short	(.L_37 - .L_36)
.L_36:
        /*0088*/ 	.word	0x00000000


	//----- nvinfo : EIATTR_CBANK_PARAM_SIZE
	.align		4
.L_37:
        /*008c*/ 	.byte	0x03, 0x19
        /*008e*/ 	.short	0x001c


	//----- nvinfo : EIATTR_PARAM_CBANK
	.align		4
        /*0090*/ 	.byte	0x04, 0x0a
        /*0092*/ 	.short	(.L_39 - .L_38)
	.align		4
.L_38:
        /*0094*/ 	.word	index@(.nv.constant0._Z13filter_warp_kPiS_PKii)
        /*0098*/ 	.short	0x0380
        /*009a*/ 	.short	0x001c


	//----- nvinfo : EIATTR_SW_WAR
	.align		4
.L_39:
        /*009c*/ 	.byte	0x04, 0x36
        /*009e*/ 	.short	(.L_41 - .L_40)
.L_40:
        /*00a0*/ 	.word	0x00000008
.L_41:


//--------------------- .nv.info._Z15filter_shared_kPiS_PKii --------------------------
	.section	.nv.info._Z15filter_shared_kPiS_PKii,"",@"SHT_CUDA_INFO"
	.sectionflags	@""
	.align	4


	//----- nvinfo : EIATTR_CUDA_API_VERSION
	.align		4
        /*0000*/ 	.byte	0x04, 0x37
        /*0002*/ 	.short	(.L_43 - .L_42)
.L_42:
        /*0004*/ 	.word	0x00000082


	//----- nvinfo : EIATTR_KPARAM_INFO
	.align		4
.L_43:
        /*0008*/ 	.byte	0x04, 0x17
        /*000a*/ 	.short	(.L_45 - .L_44)
.L_44:
        /*000c*/ 	.word	0x00000000
        /*0010*/ 	.short	0x0003
        /*0012*/ 	.short	0x0018
        /*0014*/ 	.byte	0x00, 0xf0, 0x11, 0x00


	//----- nvinfo : EIATTR_KPARAM_INFO
	.align		4
.L_45:
        /*0018*/ 	.byte	0x04, 0x17
        /*001a*/ 	.short	(.L_47 - .L_46)
.L_46:
        /*001c*/ 	.word	0x00000000
        /*0020*/ 	.short	0x0002
        /*0022*/ 	.short	0x0010
        /*0024*/ 	.byte	0x00, 0xf5, 0x21, 0x00


	//----- nvinfo : EIATTR_KPARAM_INFO
	.align		4
.L_47:
        /*0028*/ 	.byte	0x04, 0x17
        /*002a*/ 	.short	(.L_49 - .L_48)
.L_48:
        /*002c*/ 	.word	0x00000000
        /*0030*/ 	.short	0x0001
        /*0032*/ 	.short	0x0008
        /*0034*/ 	.byte	0x00, 0xf5, 0x21, 0x00


	//----- nvinfo : EIATTR_KPARAM_INFO
	.align		4
.L_49:
        /*0038*/ 	.byte	0x04, 0x17
        /*003a*/ 	.short	(.L_51 - .L_50)
.L_50:
        /*003c*/ 	.word	0x00000000
        /*0040*/ 	.short	0x0000
        /*0042*/ 	.short	0x0000
        /*0044*/ 	.byte	0x00, 0xf5, 0x21, 0x00


	//----- nvinfo : EIATTR_SPARSE_MMA_MASK
	.align		4
.L_51:
        /*0048*/ 	.byte	0x03, 0x50
        /*004a*/ 	.short	0x0000


	//----- nvinfo : EIATTR_MAXREG_COUNT
	.align		4
        /*004c*/ 	.byte	0x03, 0x1b
        /*004e*/ 	.short	0x00ff


	//----- nvinfo : EIATTR_NUM_BARRIERS
	.align		4
        /*0050*/ 	.byte	0x02, 0x4c
        /*0052*/ 	.byte	0x01
	.zero		1


	//----- nvinfo : EIATTR_MERCURY_ISA_VERSION
	.align		4
        /*0054*/ 	.byte	0x03, 0x5f
        /*0056*/ 	.short	0x0101


	//----- nvinfo : EIATTR_INT_WARP_WIDE_INSTR_OFFSETS
	.align		4
        /*0058*/ 	.byte	0x04, 0x31
        /*005a*/ 	.short	(.L_53 - .L_52)


	//   ....[0]....
.L_52:
        /*005c*/ 	.word	0x000001b0


	//   ....[1]....
        /*0060*/ 	.word	0x00000240


	//----- nvinfo : EIATTR_VRC_CTA_INIT_COUNT
	.align		4
.L_53:
        /*0064*/ 	.byte	0x02, 0x4a
	.zero		1
	.zero		1


	//----- nvinfo : EIATTR_EXIT_INSTR_OFFSETS
	.align		4
        /*0068*/ 	.byte	0x04, 0x1c
        /*006a*/ 	.short	(.L_55 - .L_54)


	//   ....[0]....
.L_54:
        /*006c*/ 	.word	0x00000070


	//   ....[1]....
        /*0070*/ 	.word	0x00000410


	//----- nvinfo : EIATTR_CRS_STACK_SIZE
	.align		4
.L_55:
        /*0074*/ 	.byte	0x04, 0x1e
        /*0076*/ 	.short	(.L_57 - .L_56)
.L_56:
        /*0078*/ 	.word	0x00000000


	//----- nvinfo : EIATTR_CBANK_PARAM_SIZE
	.align		4
.L_57:
        /*007c*/ 	.byte	0x03, 0x19
        /*007e*/ 	.short	0x001c


	//----- nvinfo : EIATTR_PARAM_CBANK
	.align		4
        /*0080*/ 	.byte	0x04, 0x0a
        /*0082*/ 	.short	(.L_59 - .L_58)
	.align		4
.L_58:
        /*0084*/ 	.word	index@(.nv.constant0._Z15filter_shared_kPiS_PKii)
        /*0088*/ 	.short	0x0380
        /*008a*/ 	.short	0x001c


	//----- nvinfo : EIATTR_SW_WAR
	.align		4
.L_59:
        /*008c*/ 	.byte	0x04, 0x36
        /*008e*/ 	.short	(.L_61 - .L_60)
.L_60:
        /*0090*/ 	.word	0x00000008
.L_61:


//--------------------- .nv.info._Z8filter_kPiS_S_i --------------------------
	.section	.nv.info._Z8filter_kPiS_S_i,"",@"SHT_CUDA_INFO"
	.sectionflags	@""
	.align	4


	//----- nvinfo : EIATTR_CUDA_API_VERSION
	.align		4
        /*0000*/ 	.byte	0x04, 0x37
        /*0002*/ 	.short	(.L_63 - .L_62)
.L_62:
        /*0004*/ 	.word	0x00000082


	//----- nvinfo : EIATTR_KPARAM_INFO
	.align		4
.L_63:
        /*0008*/ 	.byte	0x04, 0x17
        /*000a*/ 	.short	(.L_65 - .L_64)
.L_64:
        /*000c*/ 	.word	0x00000000
        /*0010*/ 	.short	0x0003
        /*0012*/ 	.short	0x0018
        /*0014*/ 	.byte	0x00, 0xf0, 0x11, 0x00


	//----- nvinfo : EIATTR_KPARAM_INFO
	.align		4
.L_65:
        /*0018*/ 	.byte	0x04, 0x17
        /*001a*/ 	.short	(.L_67 - .L_66)
.L_66:
        /*001c*/ 	.word	0x00000000
        /*0020*/ 	.short	0x0002
        /*0022*/ 	.short	0x0010
        /*0024*/ 	.byte	0x00, 0xf5, 0x21, 0x00


	//----- nvinfo : EIATTR_KPARAM_INFO
	.align		4
.L_67:
        /*0028*/ 	.byte	0x04, 0x17
        /*002a*/ 	.short	(.L_69 - .L_68)
.L_68:
        /*002c*/ 	.word	0x00000000
        /*0030*/ 	.short	0x0001
        /*0032*/ 	.short	0x0008
        /*0034*/ 	.byte	0x00, 0xf5, 0x21, 0x00


	//----- nvinfo : EIATTR_KPARAM_INFO
	.align		4
.L_69:
        /*0038*/ 	.byte	0x04, 0x17
        /*003a*/ 	.short	(.L_71 - .L_70)
.L_70:
        /*003c*/ 	.word	0x00000000
        /*0040*/ 	.short	0x0000
        /*0042*/ 	.short	0x0000
        /*0044*/ 	.byte	0x00, 0xf5, 0x21, 0x00


	//----- nvinfo : EIATTR_SPARSE_MMA_MASK
	.align		4
.L_71:
        /*0048*/ 	.byte	0x03, 0x50
        /*004a*/ 	.short	0x0000


	//----- nvinfo : EIATTR_MAXREG_COUNT
	.align		4
        /*004c*/ 	.byte	0x03, 0x1b
        /*004e*/ 	.short	0x00ff


	//----- nvinfo : EIATTR_MERCURY_ISA_VERSION
	.align		4
        /*0050*/ 	.byte	0x03, 0x5f
        /*0052*/ 	.short	0x0101


	//----- nvinfo : EIATTR_INT_WARP_WIDE_INSTR_OFFSETS
	.align		4
        /*0054*/ 	.byte	0x04, 0x31
        /*0056*/ 	.short	(.L_73 - .L_72)


	//   ....[0]....
.L_72:
        /*0058*/ 	.word	0x000000f0


	//   ....[1]....
        /*005c*/ 	.word	0x00000190


	//----- nvinfo : EIATTR_VRC_CTA_INIT_COUNT
	.align		4
.L_73:
        /*0060*/ 	.byte	0x02, 0x4a
	.zero		1
	.zero		1


	//----- nvinfo : EIATTR_EXIT_INSTR_OFFSETS
	.align		4
        /*0064*/ 	.byte	0x04, 0x1c
        /*0066*/ 	.short	(.L_75 - .L_74)


	//   ....[0]....
.L_74:
        /*0068*/ 	.word	0x00000070


	//   ....[1]....
        /*006c*/ 	.word	0x000000d0


	//   ....[2]....
        /*0070*/ 	.word	0x000001d0


	//----- nvinfo : EIATTR_CBANK_PARAM_SIZE
	.align		4
.L_75:
        /*0074*/ 	.byte	0x03, 0x19
        /*0076*/ 	.short	0x001c


	//----- nvinfo : EIATTR_PARAM_CBANK
	.align		4
        /*0078*/ 	.byte	0x04, 0x0a
        /*007a*/ 	.short	(.L_77 - .L_76)
	.align		4
.L_76:
        /*007c*/ 	.word	index@(.nv.constant0._Z8filter_kPiS_S_i)
        /*0080*/ 	.short	0x0380
        /*0082*/ 	.short	0x001c


	//----- nvinfo : EIATTR_SW_WAR
	.align		4
.L_77:
        /*0084*/ 	.byte	0x04, 0x36
        /*0086*/ 	.short	(.L_79 - .L_78)
.L_78:
        /*0088*/ 	.word	0x00000008
.L_79:


//--------------------- .nv.callgraph             --------------------------
	.section	.nv.callgraph,"",@"SHT_CUDA_CALLGRAPH"
	.align	4
	.sectionentsize	8
	.align		4
        /*0000*/ 	.word	0x00000000
	.align		4
        /*0004*/ 	.word	0xffffffff
	.align		4
        /*0008*/ 	.word	0x00000000
	.align		4
        /*000c*/ 	.word	0xfffffffe
	.align		4
        /*0010*/ 	.word	0x00000000
	.align		4
        /*0014*/ 	.word	0xfffffffd
	.align		4
        /*0018*/ 	.word	0x00000000
	.align		4
        /*001c*/ 	.word	0xfffffffc


//--------------------- .text._Z13filter_warp_kPiS_PKii --------------------------
	.section	.text._Z13filter_warp_kPiS_PKii,"ax",@progbits
	.align	128
        .global         _Z13filter_warp_kPiS_PKii
        .type           _Z13filter_warp_kPiS_PKii,@function
        .size           _Z13filter_warp_kPiS_PKii,(.L_x_10 - _Z13filter_warp_kPiS_PKii)
        .other          _Z13filter_warp_kPiS_PKii,@"STO_CUDA_ENTRY STV_DEFAULT"
_Z13filter_warp_kPiS_PKii:
.text._Z13filter_warp_kPiS_PKii:
[----:B------:R-:W-:Y:S01]  /*0000*/  LDC R1, c[0x0][0x37c] ;  /* 0x0000df00ff017b82 */ /* 0x000fe20000000800 */
[----:B------:R-:W0:Y:S07]  /*0010*/  S2R R5, SR_TID.X ;  /* 0x0000000000057919 */ /* 0x000e2e0000002100 */
[----:B------:R-:W0:Y:S01]  /*0020*/  S2UR UR4, SR_CTAID.X ;  /* 0x00000000000479c3 */ /* 0x000e220000002500 */
[----:B------:R-:W1:Y:S07]  /*0030*/  LDCU UR5, c[0x0][0x398] ;  /* 0x00007300ff0577ac */ /* 0x000e6e0008000800 */
[----:B------:R-:W0:Y:S02]  /*0040*/  LDC R0, c[0x0][0x360] ;  /* 0x0000d800ff007b82 */ /* 0x000e240000000800 */
[----:B0-----:R-:W-:-:S05]  /*0050*/  IMAD R5, R0, UR4, R5 ;  /* 0x0000000400057c24 */ /* 0x001fca000f8e0205 */
[----:B-1----:R-:W-:-:S13]  /*0060*/  ISETP.GE.AND P0, PT, R5, UR5, PT ;  /* 0x0000000505007c0c */ /* 0x002fda000bf06270 */
[----:B------:R-:W-:Y:S05]  /*0070*/  @P0 EXIT ;  /* 0x000000000000094d */ /* 0x000fea0003800000 */
[----:B------:R-:W0:Y:S01]  /*0080*/  LDC.64 R2, c[0x0][0x390] ;  /* 0x0000e400ff027b82 */ /* 0x000e220000000a00 */
[----:B------:R-:W1:Y:S01]  /*0090*/  LDCU.64 UR4, c[0x0][0x358] ;  /* 0x00006b00ff0477ac */ /* 0x000e620008000a00 */
[----:B0-----:R-:W-:-:S05]  /*00a0*/  IMAD.WIDE R2, R5, 0x4, R2 ;  /* 0x0000000405027825 */ /* 0x001fca00078e0202 */
[----:B-1----:R-:W2:Y:S02]  /*00b0*/  LDG.E R5, desc[UR4][R2.64] ;  /* 0x0000000402057981 */ /* 0x002ea4000c1e1900 */
[----:B--2---:R-:W-:-:S13]  /*00c0*/  ISETP.GE.AND P0, PT, R5, 0x1, PT ;  /* 0x000000010500780c */ /* 0x004fda0003f06270 */
[----:B------:R-:W-:Y:S05]  /*00d0*/  @!P0 EXIT ;  /* 0x000000000000894d */ /* 0x000fea0003800000 */
[----:B------:R-:W0:Y:S01]  /*00e0*/  S2R R7, SR_LTMASK ;  /* 0x0000000000077919 */ /* 0x000e220000003900 */
[----:B------:R-:W-:Y:S01]  /*00f0*/  VOTE.ANY R0, PT, PT ;  /* 0x0000000000007806 */ /* 0x000fe200038e0100 */
[----:B------:R-:W-:Y:S03]  /*0100*/  BSSY.RECONVERGENT B0, `(.L_x_0) ;  /* 0x0000010000007945 */ /* 0x000fe60003800200 */
[----:B0-----:R-:W-:-:S13]  /*0110*/  LOP3.LUT P0, R4, R7, RZ, R0, 0xa0, !PT ;  /* 0x000000ff07047212 */ /* 0x001fda000780a000 */
[----:B------:R-:W-:Y:S05]  /*0120*/  @P0 BRA `(.L_x_1) ;  /* 0x0000000000340947 */ /* 0x000fea0003800000 */
[----:B------:R-:W0:Y:S01]  /*0130*/  S2R R9, SR_LANEID ;  /* 0x0000000000097919 */ /* 0x000e220000000000 */
[----:B------:R-:W-:Y:S01]  /*0140*/  VOTEU.ANY UR6, UPT, PT ;  /* 0x0000000000067886 */ /* 0x000fe200038e0100 */
[----:B------:R-:W1:Y:S01]  /*0150*/  LDC.64 R2, c[0x0][0x388] ;  /* 0x0000e200ff027b82 */ /* 0x000e620000000a00 */
[----:B------:R-:W0:Y:S01]  /*0160*/  FLO.U32 R8, UR6 ;  /* 0x0000000600087d00 */ /* 0x000e2200080e0000 */
[----:B------:R-:W-:-:S07]  /*0170*/  UPOPC UR7, UR6 ;  /* 0x00000006000772bf */ /* 0x000fce0008000000 */
[----:B------:R-:W2:Y:S01]  /*0180*/  POPC R6, R0 ;  /* 0x0000000000067309 */ /* 0x000ea20000000000 */
[----:B0-----:R-:W-:Y:S01]  /*0190*/  ISETP.EQ.U32.AND P0, PT, R8, R9, PT ;  /* 0x000000090800720c */ /* 0x001fe20003f02070 */
[----:B--2---:R-:W-:-:S12]  /*01a0*/  IMAD R9, R6, UR7, RZ ;  /* 0x0000000706097c24 */ /* 0x004fd8000f8e02ff */
[----:B-1----:R-:W2:Y:S01]  /*01b0*/  @P0 ATOMG.E.ADD.STRONG.GPU PT, R3, desc[UR4][R2.64], R9 ;  /* 0x80000009020309a8 */ /* 0x002ea200081ef104 */
[----:B------:R-:W-:-:S04]  /*01c0*/  LOP3.LUT R10, R7, UR6, RZ, 0xc0, !PT ;  /* 0x00000006070a7c12 */ /* 0x000fc8000f8ec0ff */
[----:B------:R-:W0:Y:S01]  /*01d0*/  POPC R7, R10 ;  /* 0x0000000a00077309 */ /* 0x000e220000000000 */
[----:B--2---:R-:W0:Y:S02]  /*01e0*/  SHFL.IDX PT, R11, R3, R8, 0x1f ;  /* 0x00001f08030b7589 */ /* 0x004e2400000e0000 */
[----:B0-----:R-:W-:-:S07]  /*01f0*/  IMAD R7, R6, R7, R11 ;  /* 0x0000000706077224 */ /* 0x001fce00078e020b */
.L_x_1:
[----:B------:R-:W-:Y:S05]  /*0200*/  BSYNC.RECONVERGENT B0 ;  /* 0x0000000000007941 */ /* 0x000fea0003800200 */
.L_x_0:
[----:B------:R-:W0:Y:S01]  /*0210*/  SHFL.IDX PT, R7, R7, RZ, 0x1f ;  /* 0x00001fff07077589 */ /* 0x000e2200000e0000 */
[----:B------:R-:W1:Y:S01]  /*0220*/  LDC.64 R2, c[0x0][0x380] ;  /* 0x0000e000ff027b82 */ /* 0x000e620000000a00 */
[----:B------:R-:W0:Y:S02]  /*0230*/  POPC R4, R4 ;  /* 0x0000000400047309 */ /* 0x000e240000000000 */
[----:B0-----:R-:W-:-:S05]  /*0240*/  IADD3 R9, PT, PT, R7, R4, RZ ;  /* 0x0000000407097210 */ /* 0x001fca0007ffe0ff */
[----:B-1----:R-:W-:-:S05]  /*0250*/  IMAD.WIDE R2, R9, 0x4, R2 ;  /* 0x0000000409027825 */ /* 0x002fca00078e0202 */
[----:B------:R-:W-:Y:S01]  /*0260*/  STG.E desc[UR4][R2.64], R5 ;  /* 0x0000000502007986 */ /* 0x000fe2000c101904 */
[----:B------:R-:W-:Y:S05]  /*0270*/  EXIT ;  /* 0x000000000000794d */ /* 0x000fea0003800000 */
.L_x_2:
[----:B------:R-:W-:-:S00]  /*0280*/  BRA `(.L_x_2) ;  /* 0xfffffffc00fc7947 */ /* 0x000fc0000383ffff */
[----:B------:R-:W-:-:S00]  /*0290*/  NOP ;  /* 0x0000000000007918 */ /* 0x000fc00000000000 */
        /* <DEDUP_REMOVED lines=14> */
.L_x_10:


//--------------------- .text._Z15filter_shared_kPiS_PKii --------------------------
	.section	.text._Z15filter_shared_kPiS_PKii,"ax",@progbits
	.align	128
        .global         _Z15filter_shared_kPiS_PKii
        .type           _Z15filter_shared_kPiS_PKii,@function
        .size           _Z15filter_shared_kPiS_PKii,(.L_x_11 - _Z15filter_shared_kPiS_PKii)
        .other          _Z15filter_shared_kPiS_PKii,@"STO_CUDA_ENTRY STV_DEFAULT"
_Z15filter_shared_kPiS_PKii:
.text._Z15filter_shared_kPiS_PKii:
        /* <DEDUP_REMOVED lines=9> */
[----:B------:R-:W1:Y:S01]  /*0090*/  LDCU UR4, c[0x0][0x370] ;  /* 0x00006e00ff0477ac */ /* 0x000e620008000800 */
[----:B------:R-:W-:Y:S01]  /*00a0*/  ISETP.NE.AND P0, PT, R0, RZ, PT ;  /* 0x000000ff0000720c */ /* 0x000fe20003f05270 */
[----:B------:R-:W2:Y:S01]  /*00b0*/  LDCU.64 UR6, c[0x0][0x358] ;  /* 0x00006b00ff0677ac */ /* 0x000ea20008000a00 */
[----:B------:R-:W3:Y:S01]  /*00c0*/  LDCU UR9, c[0x0][0x398] ;  /* 0x00007300ff0977ac */ /* 0x000ee20008000800 */
[----:B-1----:R-:W-:-:S10]  /*00d0*/  IMAD R4, R7, UR4, RZ ;  /* 0x0000000407047c24 */ /* 0x002fd4000f8e02ff */
.L_x_7:
[----:B------:R-:W1:Y:S01]  /*00e0*/  @!P0 S2R R11, SR_CgaCtaId ;  /* 0x00000000000b8919 */ /* 0x000e620000008800 */
[----:B------:R-:W-:Y:S01]  /*00f0*/  @!P0 MOV R8, 0x400 ;  /* 0x0000040000088802 */ /* 0x000fe20000000f00 */
[----:B------:R-:W-:Y:S05]  /*0100*/  WARPSYNC.ALL ;  /* 0x0000000000007948 */ /* 0x000fea0003800000 */
[----:B0-----:R-:W-:Y:S01]  /*0110*/  IMAD.WIDE R6, R5, 0x4, R2 ;  /* 0x0000000405067825 */ /* 0x001fe200078e0202 */
[----:B-1----:R-:W-:-:S05]  /*0120*/  @!P0 LEA R8, R11, R8, 0x18 ;  /* 0x000000080b088211 */ /* 0x002fca00078ec0ff */
[----:B------:R0:W-:Y:S01]  /*0130*/  @!P0 STS [R8], RZ ;  /* 0x000000ff08008388 */ /* 0x0001e20000000800 */
[----:B------:R-:W-:Y:S06]  /*0140*/  BAR.SYNC.DEFER_BLOCKING 0x0 ;  /* 0x0000000000007b1d */ /* 0x000fec0000010000 */
[----:B--2---:R-:W2:Y:S01]  /*0150*/  LDG.E R13, desc[UR6][R6.64] ;  /* 0x00000006060d7981 */ /* 0x004ea2000c1e1900 */
[----:B------:R-:W-:Y:S01]  /*0160*/  BSSY.RECONVERGENT B0, `(.L_x_3) ;  /* 0x0000011000007945 */ /* 0x000fe20003800200 */
[----:B--2---:R-:W-:-:S13]  /*0170*/  ISETP.GE.AND P1, PT, R13, 0x1, PT ;  /* 0x000000010d00780c */ /* 0x004fda0003f26270 */
[----:B0-----:R-:W-:Y:S05]  /*0180*/  @!P1 BRA `(.L_x_4) ;  /* 0x0000000000389947 */ /* 0x001fea0003800000 */
[----:B------:R-:W0:Y:S01]  /*0190*/  S2R R8, SR_LANEID ;  /* 0x0000000000087919 */ /* 0x000e220000000000 */
[----:B------:R-:W1:Y:S01]  /*01a0*/  S2UR UR5, SR_CgaCtaId ;  /* 0x00000000000579c3 */ /* 0x000e620000008800 */
[----:B------:R-:W-:Y:S01]  /*01b0*/  VOTEU.ANY UR8, UPT, PT ;  /* 0x0000000000087886 */ /* 0x000fe200038e0100 */
[----:B------:R-:W-:Y:S01]  /*01c0*/  UMOV UR4, 0x400 ;  /* 0x0000040000047882 */ /* 0x000fe20000000000 */
[----:B------:R-:W0:Y:S08]  /*01d0*/  FLO.U32 R7, UR8 ;  /* 0x0000000800077d00 */ /* 0x000e3000080e0000 */
[----:B------:R-:W2:Y:S01]  /*01e0*/  POPC R6, UR8 ;  /* 0x0000000800067d09 */ /* 0x000ea20008000000 */
[----:B-1----:R-:W-:Y:S01]  /*01f0*/  ULEA UR4, UR5, UR4, 0x18 ;  /* 0x0000000405047291 */ /* 0x002fe2000f8ec0ff */
[----:B0-----:R-:W-:-:S02]  /*0200*/  ISETP.EQ.U32.AND P0, PT, R7, R8, PT ;  /* 0x000000080700720c */ /* 0x001fc40003f02070 */
[----:B------:R-:W0:Y:S11]  /*0210*/  S2R R8, SR_LTMASK ;  /* 0x0000000000087919 */ /* 0x000e360000003900 */
[----:B--2---:R-:W1:Y:S01]  /*0220*/  @P0 ATOMS.ADD R6, [UR4], R6 ;  /* 0x00000006ff06098c */ /* 0x004e620008000004 */
[----:B0-----:R-:W-:-:S03]  /*0230*/  LOP3.LUT R8, R8, UR8, RZ, 0xc0, !PT ;  /* 0x0000000808087c12 */ /* 0x001fc6000f8ec0ff */
[----:B-1----:R-:W0:Y:S03]  /*0240*/  SHFL.IDX PT, R7, R6, R7, 0x1f ;  /* 0x00001f0706077589 */ /* 0x002e2600000e0000 */
[----:B------:R-:W0:Y:S02]  /*0250*/  POPC R8, R8 ;  /* 0x0000000800087309 */ /* 0x000e240000000000 */
[----:B0-----:R-:W-:-:S07]  /*0260*/  IMAD.IADD R9, R7, 0x1, R8 ;  /* 0x0000000107097824 */ /* 0x001fce00078e0208 */
.L_x_4:
[----:B---3--:R-:W-:Y:S05]  /*0270*/  BSYNC.RECONVERGENT B0 ;  /* 0x0000000000007941 */ /* 0x008fea0003800200 */
.L_x_3:
[----:B------:R-:W-:Y:S01]  /*0280*/  BAR.SYNC.DEFER_BLOCKING 0x0 ;  /* 0x0000000000007b1d */ /* 0x000fe20000010000 */
[----:B------:R-:W-:-:S05]  /*0290*/  ISETP.NE.AND P0, PT, R0, RZ, PT ;  /* 0x000000ff0000720c */ /* 0x000fca0003f05270 */
[----:B------:R-:W-:Y:S08]  /*02a0*/  BSSY.RECONVERGENT B0, `(.L_x_5) ;  /* 0x0000009000007945 */ /* 0x000ff00003800200 */
[----:B------:R-:W-:Y:S05]  /*02b0*/  @P0 BRA `(.L_x_6) ;  /* 0x00000000001c0947 */ /* 0x000fea0003800000 */
[----:B------:R-:W0:Y:S01]  /*02c0*/  S2UR UR5, SR_CgaCtaId ;  /* 0x00000000000579c3 */ /* 0x000e220000008800 */
[----:B------:R-:W-:-:S07]  /*02d0*/  UMOV UR4, 0x400 ;  /* 0x0000040000047882 */ /* 0x000fce0000000000 */
[----:B------:R-:W1:Y:S01]  /*02e0*/  LDC.64 R6, c[0x0][0x388] ;  /* 0x0000e200ff067b82 */ /* 0x000e620000000a00 */
[----:B0-----:R-:W-:-:S09]  /*02f0*/  ULEA UR4, UR5, UR4, 0x18 ;  /* 0x0000000405047291 */ /* 0x001fd2000f8ec0ff */
[----:B------:R-:W1:Y:S04]  /*0300*/  LDS R11, [UR4] ;  /* 0x00000004ff0b7984 */ /* 0x000e680008000800 */
[----:B-1----:R-:W2:Y:S04]  /*0310*/  ATOMG.E.ADD.STRONG.GPU PT, R6, desc[UR6][R6.64], R11 ;  /* 0x8000000b060679a8 */ /* 0x002ea800081ef106 */
[----:B--2---:R0:W-:Y:S02]  /*0320*/  STS [UR4], R6 ;  /* 0x00000006ff007988 */ /* 0x0041e40008000804 */
.L_x_6:
[----:B------:R-:W-:Y:S05]  /*0330*/  BSYNC.RECONVERGENT B0 ;  /* 0x0000000000007941 */ /* 0x000fea0003800200 */
.L_x_5:
[----:B------:R-:W1:Y:S01]  /*0340*/  @P1 S2R R7, SR_CgaCtaId ;  /* 0x0000000000071919 */ /* 0x000e620000008800 */
[----:B0-----:R-:W-:Y:S01]  /*0350*/  @P1 MOV R6, 0x400 ;  /* 0x0000040000061802 */ /* 0x001fe20000000f00 */
[----:B------:R-:W-:Y:S01]  /*0360*/  IMAD.IADD R5, R4, 0x1, R5 ;  /* 0x0000000104057824 */ /* 0x000fe200078e0205 */
[----:B------:R-:W-:Y:S02]  /*0370*/  BAR.SYNC.DEFER_BLOCKING 0x0 ;  /* 0x0000000000007b1d */ /* 0x000fe40000010000 */
[----:B-1----:R-:W-:-:S06]  /*0380*/  @P1 LEA R8, R7, R6, 0x18 ;  /* 0x0000000607081211 */ /* 0x002fcc00078ec0ff */
[----:B------:R-:W0:Y:S01]  /*0390*/  @P1 LDC.64 R6, c[0x0][0x380] ;  /* 0x0000e000ff061b82 */ /* 0x000e220000000a00 */
[----:B------:R-:W1:Y:S02]  /*03a0*/  @P1 LDS R8, [R8] ;  /* 0x0000000008081984 */ /* 0x000e640000000800 */
[----:B-1----:R-:W-:-:S04]  /*03b0*/  @P1 IMAD.IADD R9, R9, 0x1, R8 ;  /* 0x0000000109091824 */ /* 0x002fc800078e0208 */
[----:B0-----:R-:W-:-:S05]  /*03c0*/  @P1 IMAD.WIDE R6, R9, 0x4, R6 ;  /* 0x0000000409061825 */ /* 0x001fca00078e0206 */
[----:B------:R1:W-:Y:S01]  /*03d0*/  @P1 STG.E desc[UR6][R6.64], R13 ;  /* 0x0000000d06001986 */ /* 0x0003e2000c101906 */
[----:B------:R-:W-:Y:S01]  /*03e0*/  BAR.SYNC.DEFER_BLOCKING 0x0 ;  /* 0x0000000000007b1d */ /* 0x000fe20000010000 */
[----:B------:R-:W-:-:S13]  /*03f0*/  ISETP.GE.AND P1, PT, R5, UR9, PT ;  /* 0x0000000905007c0c */ /* 0x000fda000bf26270 */
[----:B-1----:R-:W-:Y:S05]  /*0400*/  @!P1 BRA `(.L_x_7) ;  /* 0xfffffffc00349947 */ /* 0x002fea000383ffff */
[----:B------:R-:W-:Y:S05]  /*0410*/  EXIT ;  /* 0x000000000000794d */ /* 0x000fea0003800000 */
.L_x_8:
        /* <DEDUP_REMOVED lines=14> */
.L_x_11:


//--------------------- .text._Z8filter_kPiS_S_i  --------------------------
	.section	.text._Z8filter_kPiS_S_i,"ax",@progbits
	.align	128
        .global         _Z8filter_kPiS_S_i
        .type           _Z8filter_kPiS_S_i,@function
        .size           _Z8filter_kPiS_S_i,(.L_x_12 - _Z8filter_kPiS_S_i)
        .other          _Z8filter_kPiS_S_i,@"STO_CUDA_ENTRY STV_DEFAULT"
_Z8filter_kPiS_S_i:
.text._Z8filter_kPiS_S_i:
        /* <DEDUP_REMOVED lines=14> */
[----:B------:R-:W0:Y:S01]  /*00e0*/  S2R R5, SR_LANEID ;  /* 0x0000000000057919 */ /* 0x000e220000000000 */
[----:B------:R-:W-:Y:S01]  /*00f0*/  VOTEU.ANY UR6, UPT, PT ;  /* 0x0000000000067886 */ /* 0x000fe200038e0100 */
[----:B------:R-:W1:Y:S01]  /*0100*/  LDC.64 R2, c[0x0][0x388] ;  /* 0x0000e200ff027b82 */ /* 0x000e620000000a00 */
[----:B------:R-:W0:Y:S08]  /*0110*/  FLO.U32 R0, UR6 ;  /* 0x0000000600007d00 */ /* 0x000e3000080e0000 */
[----:B------:R-:W1:Y:S01]  /*0120*/  POPC R11, UR6 ;  /* 0x00000006000b7d09 */ /* 0x000e620008000000 */
[----:B0-----:R-:W-:Y:S01]  /*0130*/  ISETP.EQ.U32.AND P0, PT, R0, R5, PT ;  /* 0x000000050000720c */ /* 0x001fe20003f02070 */
[----:B------:R-:W0:Y:S01]  /*0140*/  S2R R6, SR_LTMASK ;  /* 0x0000000000067919 */ /* 0x000e220000003900 */
[----:B------:R-:W2:Y:S11]  /*0150*/  LDC.64 R4, c[0x0][0x380] ;  /* 0x0000e000ff047b82 */ /* 0x000eb60000000a00 */
[----:B-1----:R-:W3:Y:S01]  /*0160*/  @P0 ATOMG.E.ADD.STRONG.GPU PT, R3, desc[UR4][R2.64], R11 ;  /* 0x8000000b020309a8 */ /* 0x002ee200081ef104 */
[----:B0-----:R-:W-:-:S06]  /*0170*/  LOP3.LUT R6, R6, UR6, RZ, 0xc0, !PT ;  /* 0x0000000606067c12 */ /* 0x001fcc000f8ec0ff */
[----:B------:R-:W0:Y:S01]  /*0180*/  POPC R6, R6 ;  /* 0x0000000600067309 */ /* 0x000e220000000000 */
[----:B---3--:R-:W0:Y:S02]  /*0190*/  SHFL.IDX PT, R9, R3, R0, 0x1f ;  /* 0x00001f0003097589 */ /* 0x008e2400000e0000 */
[----:B0-----:R-:W-:-:S05]  /*01a0*/  IADD3 R9, PT, PT, R9, R6, RZ ;  /* 0x0000000609097210 */ /* 0x001fca0007ffe0ff */
[----:B--2---:R-:W-:-:S05]  /*01b0*/  IMAD.WIDE R4, R9, 0x4, R4 ;  /* 0x0000000409047825 */ /* 0x004fca00078e0204 */
[----:B------:R-:W-:Y:S01]  /*01c0*/  STG.E desc[UR4][R4.64], R7 ;  /* 0x0000000704007986 */ /* 0x000fe2000c101904 */
[----:B------:R-:W-:Y:S05]  /*01d0*/  EXIT ;  /* 0x000000000000794d */ /* 0x000fea0003800000 */
.L_x_9:
        /* <DEDUP_REMOVED lines=10> */
.L_x_12:


//--------------------- .nv.shared.reserved.0     --------------------------
	.section	.nv.shared.reserved.0,"aw",@nobits
	.weak		__nv_reservedSMEM_offset_0_alias
	.size		__nv_reservedSMEM_offset_0_alias, 0, 64
	.other		__nv_reservedSMEM_offset_0_alias,@"STO_CUDA_RESERVED_SHARED STV_DEFAULT"
__nv_reservedSMEM_offset_0_alias:
	.zero		0
	.zero		64


//--------------------- .nv.shared._Z15filter_shared_kPiS_PKii --------------------------
	.section	.nv.shared._Z15filter_shared_kPiS_PKii,"aw",@nobits
	.sectionflags	@""
	.align	4
.nv.shared._Z15filter_shared_kPiS_PKii:
	.zero		1028


//--------------------- .nv.constant0._Z13filter_warp_kPiS_PKii --------------------------
	.section	.nv.constant0._Z13filter_warp_kPiS_PKii,"a",@progbits
	.sectionflags	@""
	.align	4
.nv.constant0._Z13filter_warp_kPiS_PKii:
	.zero		924


//--------------------- .nv.constant0._Z15filter_shared_kPiS_PKii --------------------------
	.section	.nv.constant0._Z15filter_shared_kPiS_PKii,"a",@progbits
	.sectionflags	@""
	.align	4
.nv.constant0._Z15filter_shared_kPiS_PKii:
	.zero		924


//--------------------- .nv.constant0._Z8filter_kPiS_S_i --------------------------
	.section	.nv.constant0._Z8filter_kPiS_S_i,"a",@progbits
	.sectionflags	@""
	.align	4
.nv.constant0._Z8filter_kPiS_S_i:
	.zero		924


//--------------------- SYMBOLS --------------------------

	.type		.nv.reservedSmem.offset0,@object
	.size		.nv.reservedSmem.offset0,0x4
	.type		.nv.reservedSmem.cap,@object
	.size		.nv.reservedSmem.cap,0x4
